//
// Generated by NVIDIA NVVM Compiler
//
// Compiler Build ID: CL-36424714
// Cuda compilation tools, release 13.0, V13.0.88
// Based on NVVM 20.0.0
//

.version 9.0
.target sm_100
.address_size 64

	// .globl	_Z9vectorAddPfPKfS1_i

.visible .entry _Z9vectorAddPfPKfS1_i(
	.param .u64 .ptr .align 1 _Z9vectorAddPfPKfS1_i_param_0,
	.param .u64 .ptr .align 1 _Z9vectorAddPfPKfS1_i_param_1,
	.param .u64 .ptr .align 1 _Z9vectorAddPfPKfS1_i_param_2,
	.param .u32 _Z9vectorAddPfPKfS1_i_param_3
)
{
	.reg .pred 	%p<2>;
	.reg .b32 	%r<6>;
	.reg .b32 	%f<4>;
	.reg .b64 	%rd<11>;

	ld.param.u64 	%rd1, [_Z9vectorAddPfPKfS1_i_param_0];
	ld.param.u64 	%rd2, [_Z9vectorAddPfPKfS1_i_param_1];
	ld.param.u64 	%rd3, [_Z9vectorAddPfPKfS1_i_param_2];
	ld.param.u32 	%r2, [_Z9vectorAddPfPKfS1_i_param_3];
	mov.u32 	%r3, %ctaid.x;
	mov.u32 	%r4, %ntid.x;
	mov.u32 	%r5, %tid.x;
	mad.lo.s32 	%r1, %r3, %r4, %r5;
	setp.ge.s32 	%p1, %r1, %r2;
	@%p1 bra 	$L__BB0_2;
	cvta.to.global.u64 	%rd4, %rd2;
	cvta.to.global.u64 	%rd5, %rd3;
	cvta.to.global.u64 	%rd6, %rd1;
	mul.wide.s32 	%rd7, %r1, 4;
	add.s64 	%rd8, %rd4, %rd7;
	ld.global.f32 	%f1, [%rd8];
	add.s64 	%rd9, %rd5, %rd7;
	ld.global.f32 	%f2, [%rd9];
	add.f32 	%f3, %f1, %f2;
	add.s64 	%rd10, %rd6, %rd7;
	st.global.f32 	[%rd10], %f3;
$L__BB0_2:
	ret;

}


// ===== COMPILED SASS (sm_100) =====

	.target	sm_100

	.elftype	@"ET_EXEC"


//--------------------- .note.nv.tkinfo           --------------------------
	.section	.note.nv.tkinfo,"",@"SHT_NOTE"
	.sectionflags	@"SHF_NOTE_NV_TKINFO"
	.tkinfo
        /*0018*/ 	.word	0x00000002
        /*0030*/ 	.string	""
        /*0030*/ 	.string	"ptxas"
        /*0030*/ 	.string	"Cuda compilation tools, release 13.0, V13.0.88"
        /*0030*/ 	.string	"Build cuda_13.0.r13.0/compiler.36424714_0"
        /*0030*/ 	.string	"-arch sm_100 -m 64 "



//--------------------- .note.nv.cuinfo           --------------------------
	.section	.note.nv.cuinfo,"",@"SHT_NOTE"
	.sectionflags	@"SHF_NOTE_NV_CUINFO"
        /*0018*/ 	.short	0x0002
        /*001a*/ 	.short	0x0064
        /*001c*/ 	.short	0x0082
	.zero		2


//--------------------- .nv.info                  --------------------------
	.section	.nv.info,"",@"SHT_CUDA_INFO"
	.align	4


	//----- nvinfo : EIATTR_REGCOUNT
	.align		4
        /*0000*/ 	.byte	0x04, 0x2f
        /*0002*/ 	.short	(.L_1 - .L_0)
	.align		4
.L_0:
        /*0004*/ 	.word	index@(_Z9vectorAddPfPKfS1_i)
        /*0008*/ 	.word	0x0000000c


	//----- nvinfo : EIATTR_FRAME_SIZE
	.align		4
.L_1:
        /*000c*/ 	.byte	0x04, 0x11
        /*000e*/ 	.short	(.L_3 - .L_2)
	.align		4
.L_2:
        /*0010*/ 	.word	index@(_Z9vectorAddPfPKfS1_i)
        /*0014*/ 	.word	0x00000000


	//----- nvinfo : EIATTR_MIN_STACK_SIZE
	.align		4
.L_3:
        /*0018*/ 	.byte	0x04, 0x12
        /*001a*/ 	.short	(.L_5 - .L_4)
	.align		4
.L_4:
        /*001c*/ 	.word	index@(_Z9vectorAddPfPKfS1_i)
        /*0020*/ 	.word	0x00000000
.L_5:


//--------------------- .nv.compat                --------------------------
	.section	.nv.compat,"",@"SHT_CUDA_COMPAT_INFO"
	.align	4
        /*0000*/ 	.byte	0x02, 0x09, 0x00, 0x00, 0x02, 0x02, 0x01, 0x00, 0x02, 0x05, 0x05, 0x00, 0x03, 0x07, 0x01, 0x01
        /*0010*/ 	.byte	0x02, 0x03, 0x00, 0x00, 0x02, 0x06, 0x01, 0x00, 0x04, 0x0b, 0x08, 0x00, 0x09, 0x00, 0x00, 0x00
        /*0020*/ 	.byte	0x00, 0x00, 0x00, 0x00


//--------------------- .nv.info._Z9vectorAddPfPKfS1_i --------------------------
	.section	.nv.info._Z9vectorAddPfPKfS1_i,"",@"SHT_CUDA_INFO"
	.sectionflags	@""
	.align	4


	//----- nvinfo : EIATTR_CUDA_API_VERSION
	.align		4
        /*0000*/ 	.byte	0x04, 0x37
        /*0002*/ 	.short	(.L_7 - .L_6)
.L_6:
        /*0004*/ 	.word	0x00000082


	//----- nvinfo : EIATTR_KPARAM_INFO
	.align		4
.L_7:
        /*0008*/ 	.byte	0x04, 0x17
        /*000a*/ 	.short	(.L_9 - .L_8)
.L_8:
        /*000c*/ 	.word	0x00000000
        /*0010*/ 	.short	0x0003
        /*0012*/ 	.short	0x0018
        /*0014*/ 	.byte	0x00, 0xf0, 0x11, 0x00


	//----- nvinfo : EIATTR_KPARAM_INFO
	.align		4
.L_9:
        /*0018*/ 	.byte	0x04, 0x17
        /*001a*/ 	.short	(.L_11 - .L_10)
.L_10:
        /*001c*/ 	.word	0x00000000
        /*0020*/ 	.short	0x0002
        /*0022*/ 	.short	0x0010
        /*0024*/ 	.byte	0x00, 0xf5, 0x21, 0x00


	//----- nvinfo : EIATTR_KPARAM_INFO
	.align		4
.L_11:
        /*0028*/ 	.byte	0x04, 0x17
        /*002a*/ 	.short	(.L_13 - .L_12)
.L_12:
        /*002c*/ 	.word	0x00000000
        /*0030*/ 	.short	0x0001
        /*0032*/ 	.short	0x0008
        /*0034*/ 	.byte	0x00, 0xf5, 0x21, 0x00


	//----- nvinfo : EIATTR_KPARAM_INFO
	.align		4
.L_13:
        /*0038*/ 	.byte	0x04, 0x17
        /*003a*/ 	.short	(.L_15 - .L_14)
.L_14:
        /*003c*/ 	.word	0x00000000
        /*0040*/ 	.short	0x0000
        /*0042*/ 	.short	0x0000
        /*0044*/ 	.byte	0x00, 0xf5, 0x21, 0x00


	//----- nvinfo : EIATTR_SPARSE_MMA_MASK
	.align		4
.L_15:
        /*0048*/ 	.byte	0x03, 0x50
        /*004a*/ 	.short	0x0000


	//----- nvinfo : EIATTR_MAXREG_COUNT
	.align		4
        /*004c*/ 	.byte	0x03, 0x1b
        /*004e*/ 	.short	0x00ff


	//----- nvinfo : EIATTR_MERCURY_ISA_VERSION
	.align		4
        /*0050*/ 	.byte	0x03, 0x5f
        /*0052*/ 	.short	0x0101


	//----- nvinfo : EIATTR_VRC_CTA_INIT_COUNT
	.align		4
        /*0054*/ 	.byte	0x02, 0x4a
	.zero		1
	.zero		1


	//----- nvinfo : EIATTR_EXIT_INSTR_OFFSETS
	.align		4
        /*0058*/ 	.byte	0x04, 0x1c
        /*005a*/ 	.short	(.L_17 - .L_16)


	//   ....[0]....
.L_16:
        /*005c*/ 	.word	0x00000070


	//   ....[1]....
        /*0060*/ 	.word	0x00000130


	//----- nvinfo : EIATTR_CBANK_PARAM_SIZE
	.align		4
.L_17:
        /*0064*/ 	.byte	0x03, 0x19
        /*0066*/ 	.short	0x001c


	//----- nvinfo : EIATTR_PARAM_CBANK
	.align		4
        /*0068*/ 	.byte	0x04, 0x0a
        /*006a*/ 	.short	(.L_19 - .L_18)
	.align		4
.L_18:
        /*006c*/ 	.word	index@(.nv.constant0._Z9vectorAddPfPKfS1_i)
        /*0070*/ 	.short	0x0380
        /*0072*/ 	.short	0x001c


	//----- nvinfo : EIATTR_SW_WAR
	.align		4
.L_19:
        /*0074*/ 	.byte	0x04, 0x36
        /*0076*/ 	.short	(.L_21 - .L_20)
.L_20:
        /*0078*/ 	.word	0x00000008
.L_21:


//--------------------- .nv.callgraph             --------------------------
	.section	.nv.callgraph,"",@"SHT_CUDA_CALLGRAPH"
	.align	4
	.sectionentsize	8
	.align		4
        /*0000*/ 	.word	0x00000000
	.align		4
        /*0004*/ 	.word	0xffffffff
	.align		4
        /*0008*/ 	.word	0x00000000
	.align		4
        /*000c*/ 	.word	0xfffffffe
	.align		4
        /*0010*/ 	.word	0x00000000
	.align		4
        /*0014*/ 	.word	0xfffffffd
	.align		4
        /*0018*/ 	.word	0x00000000
	.align		4
        /*001c*/ 	.word	0xfffffffc


//--------------------- .text._Z9vectorAddPfPKfS1_i --------------------------
	.section	.text._Z9vectorAddPfPKfS1_i,"ax",@progbits
	.align	128
        .global         _Z9vectorAddPfPKfS1_i
        .type           _Z9vectorAddPfPKfS1_i,@function
        .size           _Z9vectorAddPfPKfS1_i,(.L_x_1 - _Z9vectorAddPfPKfS1_i)
        .other          _Z9vectorAddPfPKfS1_i,@"STO_CUDA_ENTRY STV_DEFAULT"
_Z9vectorAddPfPKfS1_i:
.text._Z9vectorAddPfPKfS1_i:
[----:B------:R-:W-:Y:S01]  /*0000*/  LDC R1, c[0x0][0x37c] ;  /* 0x0000df00ff017b82 */ /* 0x000fe20000000800 */
[----:B------:R-:W0:Y:S07]  /*0010*/  S2R R0, SR_TID.X ;  /* 0x0000000000007919 */ /* 0x000e2e0000002100 */
[----:B------:R-:W0:Y:S01]  /*0020*/  S2UR UR4, SR_CTAID.X ;  /* 0x00000000000479c3 */ /* 0x000e220000002500 */
[----:B------:R-:W1:Y:S07]  /*0030*/  LDCU UR5, c[0x0][0x398] ;  /* 0x00007300ff0577ac */ /* 0x000e6e0008000800 */
[----:B------:R-:W0:Y:S02]  /*0040*/  LDC R9, c[0x0][0x360] ;  /* 0x0000d800ff097b82 */ /* 0x000e240000000800 */
[----:B0-----:R-:W-:-:S05]  /*0050*/  IMAD R9, R9, UR4, R0 ;  /* 0x0000000409097c24 */ /* 0x001fca000f8e0200 */
[----:B-1----:R-:W-:-:S13]  /*0060*/  ISETP.GE.AND P0, PT, R9, UR5, PT ;  /* 0x0000000509007c0c */ /* 0x002fda000bf06270 */
[----:B------:R-:W-:Y:S05]  /*0070*/  @P0 EXIT ;  /* 0x000000000000094d */ /* 0x000fea0003800000 */
[----:B------:R-:W0:Y:S01]  /*0080*/  LDC.64 R2, c[0x0][0x388] ;  /* 0x0000e200ff027b82 */ /* 0x000e220000000a00 */
[----:B------:R-:W1:Y:S07]  /*0090*/  LDCU.64 UR4, c[0x0][0x358] ;  /* 0x00006b00ff0477ac */ /* 0x000e6e0008000a00 */
[----:B------:R-:W2:Y:S08]  /*00a0*/  LDC.64 R4, c[0x0][0x390] ;  /* 0x0000e400ff047b82 */ /* 0x000eb00000000a00 */
[----:B------:R-:W3:Y:S01]  /*00b0*/  LDC.64 R6, c[0x0][0x380] ;  /* 0x0000e000ff067b82 */ /* 0x000ee20000000a00 */
[----:B0-----:R-:W-:-:S06]  /*00c0*/  IMAD.WIDE R2, R9, 0x4, R2 ;  /* 0x0000000409027825 */ /* 0x001fcc00078e0202 */
[----:B-1----:R-:W4:Y:S01]  /*00d0*/  LDG.E R2, desc[UR4][R2.64] ;  /* 0x0000000402027981 */ /* 0x002f22000c1e1900 */
[----:B--2---:R-:W-:-:S06]  /*00e0*/  IMAD.WIDE R4, R9, 0x4, R4 ;  /* 0x0000000409047825 */ /* 0x004fcc00078e0204 */
[----:B------:R-:W4:Y:S01]  /*00f0*/  LDG.E R5, desc[UR4][R4.64] ;  /* 0x0000000404057981 */ /* 0x000f22000c1e1900 */
[----:B---3--:R-:W-:-:S04]  /*0100*/  IMAD.WIDE R6, R9, 0x4, R6 ;  /* 0x0000000409067825 */ /* 0x008fc800078e0206 */
[----:B----4-:R-:W-:-:S05]  /*0110*/  FADD R9, R2, R5 ;  /* 0x0000000502097221 */ /* 0x010fca0000000000 */
[----:B------:R-:W-:Y:S01]  /*0120*/  STG.E desc[UR4][R6.64], R9 ;  /* 0x0000000906007986 */ /* 0x000fe2000c101904 */
[----:B------:R-:W-:Y:S05]  /*0130*/  EXIT ;  /* 0x000000000000794d */ /* 0x000fea0003800000 */
.L_x_0:
[----:B------:R-:W-:-:S00]  /*0140*/  BRA `(.L_x_0) ;  /* 0xfffffffc00fc7947 */ /* 0x000fc0000383ffff */
[----:B------:R-:W-:-:S00]  /*0150*/  NOP ;  /* 0x0000000000007918 */ /* 0x000fc00000000000 */
        /* <DEDUP_REMOVED lines=10> */
.L_x_1:


//--------------------- .nv.shared.reserved.0     --------------------------
	.section	.nv.shared.reserved.0,"aw",@nobits
	.weak		__nv_reservedSMEM_offset_0_alias
	.size		__nv_reservedSMEM_offset_0_alias, 0, 64
	.other		__nv_reservedSMEM_offset_0_alias,@"STO_CUDA_RESERVED_SHARED STV_DEFAULT"
__nv_reservedSMEM_offset_0_alias:
	.zero		0
	.zero		64


//--------------------- .nv.constant0._Z9vectorAddPfPKfS1_i --------------------------
	.section	.nv.constant0._Z9vectorAddPfPKfS1_i,"a",@progbits
	.sectionflags	@""
	.align	4
.nv.constant0._Z9vectorAddPfPKfS1_i:
	.zero		924


//--------------------- SYMBOLS --------------------------

	.type		.nv.reservedSmem.offset0,@object
	.size		.nv.reservedSmem.offset0,0x4
